//
// Generated by NVIDIA NVVM Compiler
//
// Compiler Build ID: CL-36424714
// Cuda compilation tools, release 13.0, V13.0.88
// Based on NVVM 20.0.0
//

.version 9.0
.target sm_100
.address_size 64

	// .globl	_Z10loopKerneli
.extern .func  (.param .b32 func_retval0) vprintf
(
	.param .b64 vprintf_param_0,
	.param .b64 vprintf_param_1
)
;
.global .align 1 .b8 $str[1];

.visible .entry _Z10loopKerneli(
	.param .u32 _Z10loopKerneli_param_0
)
{
	.reg .pred 	%p<6>;
	.reg .b32 	%r<22>;
	.reg .b64 	%rd<5>;

	ld.param.u32 	%r8, [_Z10loopKerneli_param_0];
	setp.lt.s32 	%p1, %r8, 1;
	@%p1 bra 	$L__BB0_7;
	and.b32  	%r1, %r8, 3;
	setp.lt.u32 	%p2, %r8, 4;
	@%p2 bra 	$L__BB0_4;
	and.b32  	%r9, %r8, 2147483644;
	neg.s32 	%r20, %r9;
	mov.u64 	%rd1, $str;
$L__BB0_3:
	cvta.global.u64 	%rd2, %rd1;
	{ // callseq 0, 0
	.param .b64 param0;
	st.param.b64 	[param0], %rd2;
	.param .b64 param1;
	st.param.b64 	[param1], 0;
	.param .b32 retval0;
	call.uni (retval0), 
	vprintf, 
	(
	param0, 
	param1
	);
	ld.param.b32 	%r10, [retval0];
	} // callseq 0
	{ // callseq 1, 0
	.param .b64 param0;
	st.param.b64 	[param0], %rd2;
	.param .b64 param1;
	st.param.b64 	[param1], 0;
	.param .b32 retval0;
	call.uni (retval0), 
	vprintf, 
	(
	param0, 
	param1
	);
	ld.param.b32 	%r12, [retval0];
	} // callseq 1
	{ // callseq 2, 0
	.param .b64 param0;
	st.param.b64 	[param0], %rd2;
	.param .b64 param1;
	st.param.b64 	[param1], 0;
	.param .b32 retval0;
	call.uni (retval0), 
	vprintf, 
	(
	param0, 
	param1
	);
	ld.param.b32 	%r14, [retval0];
	} // callseq 2
	{ // callseq 3, 0
	.param .b64 param0;
	st.param.b64 	[param0], %rd2;
	.param .b64 param1;
	st.param.b64 	[param1], 0;
	.param .b32 retval0;
	call.uni (retval0), 
	vprintf, 
	(
	param0, 
	param1
	);
	ld.param.b32 	%r16, [retval0];
	} // callseq 3
	add.s32 	%r20, %r20, 4;
	setp.ne.s32 	%p3, %r20, 0;
	@%p3 bra 	$L__BB0_3;
$L__BB0_4:
	setp.eq.s32 	%p4, %r1, 0;
	@%p4 bra 	$L__BB0_7;
	neg.s32 	%r21, %r1;
	mov.u64 	%rd3, $str;
$L__BB0_6:
	.pragma "nounroll";
	cvta.global.u64 	%rd4, %rd3;
	{ // callseq 4, 0
	.param .b64 param0;
	st.param.b64 	[param0], %rd4;
	.param .b64 param1;
	st.param.b64 	[param1], 0;
	.param .b32 retval0;
	call.uni (retval0), 
	vprintf, 
	(
	param0, 
	param1
	);
	ld.param.b32 	%r18, [retval0];
	} // callseq 4
	add.s32 	%r21, %r21, 1;
	setp.ne.s32 	%p5, %r21, 0;
	@%p5 bra 	$L__BB0_6;
$L__BB0_7:
	ret;

}


// ===== COMPILED SASS (sm_100) =====

	.target	sm_100

	.elftype	@"ET_EXEC"


//--------------------- .note.nv.tkinfo           --------------------------
	.section	.note.nv.tkinfo,"",@"SHT_NOTE"
	.sectionflags	@"SHF_NOTE_NV_TKINFO"
	.tkinfo
        /*0018*/ 	.word	0x00000002
        /*0030*/ 	.string	""
        /*0030*/ 	.string	"ptxas"
        /*0030*/ 	.string	"Cuda compilation tools, release 13.0, V13.0.88"
        /*0030*/ 	.string	"Build cuda_13.0.r13.0/compiler.36424714_0"
        /*0030*/ 	.string	"-arch sm_100 -m 64 "



//--------------------- .note.nv.cuinfo           --------------------------
	.section	.note.nv.cuinfo,"",@"SHT_NOTE"
	.sectionflags	@"SHF_NOTE_NV_CUINFO"
        /*0018*/ 	.short	0x0002
        /*001a*/ 	.short	0x0064
        /*001c*/ 	.short	0x0082
	.zero		2


//--------------------- .nv.info                  --------------------------
	.section	.nv.info,"",@"SHT_CUDA_INFO"
	.align	4


	//----- nvinfo : EIATTR_REGCOUNT
	.align		4
        /*0000*/ 	.byte	0x04, 0x2f
        /*0002*/ 	.short	(.L_2 - .L_1)
	.align		4
.L_1:
        /*0004*/ 	.word	index@(_Z10loopKerneli)
        /*0008*/ 	.word	0x00000018


	//----- nvinfo : EIATTR_FRAME_SIZE
	.align		4
.L_2:
        /*000c*/ 	.byte	0x04, 0x11
        /*000e*/ 	.short	(.L_4 - .L_3)
	.align		4
.L_3:
        /*0010*/ 	.word	index@(_Z10loopKerneli)
        /*0014*/ 	.word	0x00000000


	//----- nvinfo : EIATTR_MIN_STACK_SIZE
	.align		4
.L_4:
        /*0018*/ 	.byte	0x04, 0x12
        /*001a*/ 	.short	(.L_6 - .L_5)
	.align		4
.L_5:
        /*001c*/ 	.word	index@(_Z10loopKerneli)
        /*0020*/ 	.word	0x00000000
.L_6:


//--------------------- .nv.compat                --------------------------
	.section	.nv.compat,"",@"SHT_CUDA_COMPAT_INFO"
	.align	4
        /*0000*/ 	.byte	0x02, 0x09, 0x00, 0x00, 0x02, 0x02, 0x01, 0x00, 0x02, 0x05, 0x05, 0x00, 0x03, 0x07, 0x01, 0x01
        /*0010*/ 	.byte	0x02, 0x03, 0x00, 0x00, 0x02, 0x06, 0x01, 0x00, 0x04, 0x0b, 0x08, 0x00, 0x09, 0x00, 0x00, 0x00
        /*0020*/ 	.byte	0x00, 0x00, 0x00, 0x00


//--------------------- .nv.info._Z10loopKerneli  --------------------------
	.section	.nv.info._Z10loopKerneli,"",@"SHT_CUDA_INFO"
	.sectionflags	@""
	.align	4


	//----- nvinfo : EIATTR_CUDA_API_VERSION
	.align		4
        /*0000*/ 	.byte	0x04, 0x37
        /*0002*/ 	.short	(.L_8 - .L_7)
.L_7:
        /*0004*/ 	.word	0x00000082


	//----- nvinfo : EIATTR_KPARAM_INFO
	.align		4
.L_8:
        /*0008*/ 	.byte	0x04, 0x17
        /*000a*/ 	.short	(.L_10 - .L_9)
.L_9:
        /*000c*/ 	.word	0x00000000
        /*0010*/ 	.short	0x0000
        /*0012*/ 	.short	0x0000
        /*0014*/ 	.byte	0x00, 0xf0, 0x11, 0x00


	//----- nvinfo : EIATTR_SPARSE_MMA_MASK
	.align		4
.L_10:
        /*0018*/ 	.byte	0x03, 0x50
        /*001a*/ 	.short	0x0000


	//----- nvinfo : EIATTR_MAXREG_COUNT
	.align		4
        /*001c*/ 	.byte	0x03, 0x1b
        /*001e*/ 	.short	0x00ff


	//----- nvinfo : EIATTR_EXTERNS
	.align		4
        /*0020*/ 	.byte	0x04, 0x0f
        /*0022*/ 	.short	(.L_12 - .L_11)


	//   ....[0]....
	.align		4
.L_11:
        /*0024*/ 	.word	index@(vprintf)


	//----- nvinfo : EIATTR_MERCURY_ISA_VERSION
	.align		4
.L_12:
        /*0028*/ 	.byte	0x03, 0x5f
        /*002a*/ 	.short	0x0101


	//----- nvinfo : EIATTR_VRC_CTA_INIT_COUNT
	.align		4
        /*002c*/ 	.byte	0x02, 0x4a
	.zero		1
	.zero		1


	//----- nvinfo : EIATTR_SYSCALL_OFFSETS
	.align		4
        /*0030*/ 	.byte	0x04, 0x46
        /*0032*/ 	.short	(.L_14 - .L_13)


	//   ....[0]....
.L_13:
        /*0034*/ 	.word	0x00000140


	//   ....[1]....
        /*0038*/ 	.word	0x000001b0


	//   ....[2]....
        /*003c*/ 	.word	0x00000220


	//   ....[3]....
        /*0040*/ 	.word	0x00000290


	//   ....[4]....
        /*0044*/ 	.word	0x000003a0


	//----- nvinfo : EIATTR_EXIT_INSTR_OFFSETS
	.align		4
.L_14:
        /*0048*/ 	.byte	0x04, 0x1c
        /*004a*/ 	.short	(.L_16 - .L_15)


	//   ....[0]....
.L_15:
        /*004c*/ 	.word	0x00000030


	//   ....[1]....
        /*0050*/ 	.word	0x000002e0


	//   ....[2]....
        /*0054*/ 	.word	0x000003d0


	//----- nvinfo : EIATTR_CRS_STACK_SIZE
	.align		4
.L_16:
        /*0058*/ 	.byte	0x04, 0x1e
        /*005a*/ 	.short	(.L_18 - .L_17)
.L_17:
        /*005c*/ 	.word	0x00000000


	//----- nvinfo : EIATTR_CBANK_PARAM_SIZE
	.align		4
.L_18:
        /*0060*/ 	.byte	0x03, 0x19
        /*0062*/ 	.short	0x0004


	//----- nvinfo : EIATTR_PARAM_CBANK
	.align		4
        /*0064*/ 	.byte	0x04, 0x0a
        /*0066*/ 	.short	(.L_20 - .L_19)
	.align		4
.L_19:
        /*0068*/ 	.word	index@(.nv.constant0._Z10loopKerneli)
        /*006c*/ 	.short	0x0380
        /*006e*/ 	.short	0x0004


	//----- nvinfo : EIATTR_SW_WAR
	.align		4
.L_20:
        /*0070*/ 	.byte	0x04, 0x36
        /*0072*/ 	.short	(.L_22 - .L_21)
.L_21:
        /*0074*/ 	.word	0x00000008
.L_22:


//--------------------- .nv.callgraph             --------------------------
	.section	.nv.callgraph,"",@"SHT_CUDA_CALLGRAPH"
	.align	4
	.sectionentsize	8
	.align		4
        /*0000*/ 	.word	0x00000000
	.align		4
        /*0004*/ 	.word	0xffffffff
	.align		4
        /*0008*/ 	.word	index@(_Z10loopKerneli)
	.align		4
        /*000c*/ 	.word	index@(vprintf)
	.align		4
        /*0010*/ 	.word	0x00000000
	.align		4
        /*0014*/ 	.word	0xfffffffe
	.align		4
        /*0018*/ 	.word	0x00000000
	.align		4
        /*001c*/ 	.word	0xfffffffd
	.align		4
        /*0020*/ 	.word	0x00000000
	.align		4
        /*0024*/ 	.word	0xfffffffc


//--------------------- .nv.constant4             --------------------------
	.section	.nv.constant4,"a",@progbits
	.align	8
	.align		8
.nv.constant4:
        /*0000*/ 	.dword	vprintf
	.align		8
        /*0008*/ 	.dword	$str


//--------------------- .text._Z10loopKerneli     --------------------------
	.section	.text._Z10loopKerneli,"ax",@progbits
	.align	128
        .global         _Z10loopKerneli
        .type           _Z10loopKerneli,@function
        .size           _Z10loopKerneli,(.L_x_9 - _Z10loopKerneli)
        .other          _Z10loopKerneli,@"STO_CUDA_ENTRY STV_DEFAULT"
_Z10loopKerneli:
.text._Z10loopKerneli:
[----:B------:R-:W0:Y:S08]  /*0000*/  LDC R1, c[0x0][0x37c] ;  /* 0x0000df00ff017b82 */ /* 0x000e300000000800 */
[----:B------:R-:W1:Y:S02]  /*0010*/  LDC R16, c[0x0][0x380] ;  /* 0x0000e000ff107b82 */ /* 0x000e640000000800 */
[----:B-1----:R-:W-:-:S13]  /*0020*/  ISETP.GE.AND P0, PT, R16, 0x1, PT ;  /* 0x000000011000780c */ /* 0x002fda0003f06270 */
[----:B0-----:R-:W-:Y:S05]  /*0030*/  @!P0 EXIT ;  /* 0x000000000000894d */ /* 0x001fea0003800000 */
[C---:B------:R-:W-:Y:S02]  /*0040*/  ISETP.GE.U32.AND P0, PT, R16.reuse, 0x4, PT ;  /* 0x000000041000780c */ /* 0x040fe40003f06070 */
[----:B------:R-:W-:-:S11]  /*0050*/  LOP3.LUT R17, R16, 0x3, RZ, 0xc0, !PT ;  /* 0x0000000310117812 */ /* 0x000fd600078ec0ff */
[----:B------:R-:W-:Y:S05]  /*0060*/  @!P0 BRA `(.L_x_0) ;  /* 0x0000000000988947 */ /* 0x000fea0003800000 */
[----:B------:R-:W-:Y:S01]  /*0070*/  LOP3.LUT R16, R16, 0x7ffffffc, RZ, 0xc0, !PT ;  /* 0x7ffffffc10107812 */ /* 0x000fe200078ec0ff */
[----:B------:R-:W-:Y:S04]  /*0080*/  BSSY.RECONVERGENT B6, `(.L_x_0) ;  /* 0x0000024000067945 */ /* 0x000fe80003800200 */
[----:B------:R-:W-:-:S07]  /*0090*/  IMAD.MOV R16, RZ, RZ, -R16 ;  /* 0x000000ffff107224 */ /* 0x000fce00078e0a10 */
.L_x_5:
[----:B------:R-:W-:Y:S01]  /*00a0*/  MOV R2, 0x0 ;  /* 0x0000000000027802 */ /* 0x000fe20000000f00 */
[----:B------:R-:W0:Y:S01]  /*00b0*/  LDCU.64 UR4, c[0x4][0x8] ;  /* 0x01000100ff0477ac */ /* 0x000e220008000a00 */
[----:B------:R-:W-:Y:S01]  /*00c0*/  VIADD R16, R16, 0x4 ;  /* 0x0000000410107836 */ /* 0x000fe20000000000 */
[----:B------:R-:W-:Y:S01]  /*00d0*/  CS2R R6, SRZ ;  /* 0x0000000000067805 */ /* 0x000fe2000001ff00 */
[----:B------:R1:W2:Y:S03]  /*00e0*/  LDC.64 R8, c[0x4][R2] ;  /* 0x0100000002087b82 */ /* 0x0002a60000000a00 */
[----:B------:R-:W-:-:S04]  /*00f0*/  ISETP.NE.AND P0, PT, R16, RZ, PT ;  /* 0x000000ff1000720c */ /* 0x000fc80003f05270 */
[----:B------:R-:W-:Y:S01]  /*0100*/  P2R R18, PR, RZ, 0x1 ;  /* 0x00000001ff127803 */ /* 0x000fe20000000000 */
[----:B0-----:R-:W-:Y:S02]  /*0110*/  IMAD.U32 R4, RZ, RZ, UR4 ;  /* 0x00000004ff047e24 */ /* 0x001fe4000f8e00ff */
[----:B-1----:R-:W-:-:S07]  /*0120*/  IMAD.U32 R5, RZ, RZ, UR5 ;  /* 0x00000005ff057e24 */ /* 0x002fce000f8e00ff */
[----:B------:R-:W-:-:S07]  /*0130*/  LEPC R20, `(.L_x_1) ;  /* 0x000000001014794e */ /* 0x000fce0000000000 */
[----:B--2---:R-:W-:Y:S05]  /*0140*/  CALL.ABS.NOINC R8 ;  /* 0x0000000008007343 */ /* 0x004fea0003c00000 */
.L_x_1:
[----:B------:R0:W1:Y:S01]  /*0150*/  LDC.64 R8, c[0x4][R2] ;  /* 0x0100000002087b82 */ /* 0x0000620000000a00 */
[----:B------:R-:W2:Y:S01]  /*0160*/  LDCU.64 UR4, c[0x4][0x8] ;  /* 0x01000100ff0477ac */ /* 0x000ea20008000a00 */
[----:B------:R-:W-:Y:S01]  /*0170*/  CS2R R6, SRZ ;  /* 0x0000000000067805 */ /* 0x000fe2000001ff00 */
[----:B--2---:R-:W-:Y:S02]  /*0180*/  IMAD.U32 R4, RZ, RZ, UR4 ;  /* 0x00000004ff047e24 */ /* 0x004fe4000f8e00ff */
[----:B0-----:R-:W-:-:S07]  /*0190*/  IMAD.U32 R5, RZ, RZ, UR5 ;  /* 0x00000005ff057e24 */ /* 0x001fce000f8e00ff */
[----:B------:R-:W-:-:S07]  /*01a0*/  LEPC R20, `(.L_x_2) ;  /* 0x000000001014794e */ /* 0x000fce0000000000 */
[----:B-1----:R-:W-:Y:S05]  /*01b0*/  CALL.ABS.NOINC R8 ;  /* 0x0000000008007343 */ /* 0x002fea0003c00000 */
.L_x_2:
[----:B------:R0:W1:Y:S01]  /*01c0*/  LDC.64 R8, c[0x4][R2] ;  /* 0x0100000002087b82 */ /* 0x0000620000000a00 */
[----:B------:R-:W2:Y:S01]  /*01d0*/  LDCU.64 UR4, c[0x4][0x8] ;  /* 0x01000100ff0477ac */ /* 0x000ea20008000a00 */
[----:B------:R-:W-:Y:S01]  /*01e0*/  CS2R R6, SRZ ;  /* 0x0000000000067805 */ /* 0x000fe2000001ff00 */
[----:B--2---:R-:W-:Y:S02]  /*01f0*/  IMAD.U32 R4, RZ, RZ, UR4 ;  /* 0x00000004ff047e24 */ /* 0x004fe4000f8e00ff */
[----:B0-----:R-:W-:-:S07]  /*0200*/  IMAD.U32 R5, RZ, RZ, UR5 ;  /* 0x00000005ff057e24 */ /* 0x001fce000f8e00ff */
[----:B------:R-:W-:-:S07]  /*0210*/  LEPC R20, `(.L_x_3) ;  /* 0x000000001014794e */ /* 0x000fce0000000000 */
[----:B-1----:R-:W-:Y:S05]  /*0220*/  CALL.ABS.NOINC R8 ;  /* 0x0000000008007343 */ /* 0x002fea0003c00000 */
.L_x_3:
[----:B------:R-:W0:Y:S01]  /*0230*/  LDC.64 R2, c[0x4][R2] ;  /* 0x0100000002027b82 */ /* 0x000e220000000a00 */
[----:B------:R-:W1:Y:S01]  /*0240*/  LDCU.64 UR4, c[0x4][0x8] ;  /* 0x01000100ff0477ac */ /* 0x000e620008000a00 */
[----:B------:R-:W-:Y:S01]  /*0250*/  CS2R R6, SRZ ;  /* 0x0000000000067805 */ /* 0x000fe2000001ff00 */
[----:B-1----:R-:W-:Y:S02]  /*0260*/  IMAD.U32 R4, RZ, RZ, UR4 ;  /* 0x00000004ff047e24 */ /* 0x002fe4000f8e00ff */
[----:B------:R-:W-:-:S07]  /*0270*/  IMAD.U32 R5, RZ, RZ, UR5 ;  /* 0x00000005ff057e24 */ /* 0x000fce000f8e00ff */
[----:B------:R-:W-:-:S07]  /*0280*/  LEPC R20, `(.L_x_4) ;  /* 0x000000001014794e */ /* 0x000fce0000000000 */
[----:B0-----:R-:W-:Y:S05]  /*0290*/  CALL.ABS.NOINC R2 ;  /* 0x0000000002007343 */ /* 0x001fea0003c00000 */
.L_x_4:
[----:B------:R-:W-:-:S13]  /*02a0*/  ISETP.NE.AND P6, PT, R18, RZ, PT ;  /* 0x000000ff1200720c */ /* 0x000fda0003fc5270 */
[----:B------:R-:W-:Y:S05]  /*02b0*/  @P6 BRA `(.L_x_5) ;  /* 0xfffffffc00786947 */ /* 0x000fea000383ffff */
[----:B------:R-:W-:Y:S05]  /*02c0*/  BSYNC.RECONVERGENT B6 ;  /* 0x0000000000067941 */ /* 0x000fea0003800200 */
.L_x_0:
[----:B------:R-:W-:-:S13]  /*02d0*/  ISETP.NE.AND P0, PT, R17, RZ, PT ;  /* 0x000000ff1100720c */ /* 0x000fda0003f05270 */
[----:B------:R-:W-:Y:S05]  /*02e0*/  @!P0 EXIT ;  /* 0x000000000000894d */ /* 0x000fea0003800000 */
[----:B------:R-:W-:-:S07]  /*02f0*/  IMAD.MOV R17, RZ, RZ, -R17 ;  /* 0x000000ffff117224 */ /* 0x000fce00078e0a11 */
.L_x_7:
        /* <DEDUP_REMOVED lines=11> */
.L_x_6:
[----:B------:R-:W-:-:S13]  /*03b0*/  ISETP.NE.AND P6, PT, R16, RZ, PT ;  /* 0x000000ff1000720c */ /* 0x000fda0003fc5270 */
[----:B------:R-:W-:Y:S05]  /*03c0*/  @P6 BRA `(.L_x_7) ;  /* 0xfffffffc00cc6947 */ /* 0x000fea000383ffff */
[----:B------:R-:W-:Y:S05]  /*03d0*/  EXIT ;  /* 0x000000000000794d */ /* 0x000fea0003800000 */
.L_x_8:
[----:B------:R-:W-:-:S00]  /*03e0*/  BRA `(.L_x_8) ;  /* 0xfffffffc00fc7947 */ /* 0x000fc0000383ffff */
[----:B------:R-:W-:-:S00]  /*03f0*/  NOP ;  /* 0x0000000000007918 */ /* 0x000fc00000000000 */
        /* <DEDUP_REMOVED lines=8> */
.L_x_9:


//--------------------- .nv.shared.reserved.0     --------------------------
	.section	.nv.shared.reserved.0,"aw",@nobits
	.weak		__nv_reservedSMEM_offset_0_alias
	.size		__nv_reservedSMEM_offset_0_alias, 0, 64
	.other		__nv_reservedSMEM_offset_0_alias,@"STO_CUDA_RESERVED_SHARED STV_DEFAULT"
__nv_reservedSMEM_offset_0_alias:
	.zero		0
	.zero		64


//--------------------- .nv.global                --------------------------
	.section	.nv.global,"aw",@nobits
.nv.global:
	.type		$str,@object
	.size		$str,(.L_0 - $str)
$str:
	.zero		1
.L_0:


//--------------------- .nv.constant0._Z10loopKerneli --------------------------
	.section	.nv.constant0._Z10loopKerneli,"a",@progbits
	.sectionflags	@""
	.align	4
.nv.constant0._Z10loopKerneli:
	.zero		900


//--------------------- SYMBOLS --------------------------

	.type		.nv.reservedSmem.offset0,@object
	.size		.nv.reservedSmem.offset0,0x4
	.type		vprintf,@function
